//
// Generated by NVIDIA NVVM Compiler
//
// Compiler Build ID: CL-36424714
// Cuda compilation tools, release 13.0, V13.0.88
// Based on NVVM 20.0.0
//

.version 9.0
.target sm_100
.address_size 64

	// .globl	_Z4ftcsiiifPf

.visible .entry _Z4ftcsiiifPf(
	.param .u32 _Z4ftcsiiifPf_param_0,
	.param .u32 _Z4ftcsiiifPf_param_1,
	.param .u32 _Z4ftcsiiifPf_param_2,
	.param .f32 _Z4ftcsiiifPf_param_3,
	.param .u64 .ptr .align 1 _Z4ftcsiiifPf_param_4
)
{
	.reg .pred 	%p<6>;
	.reg .b32 	%r<15>;
	.reg .b32 	%f<11>;
	.reg .b64 	%rd<7>;

	ld.param.u32 	%r7, [_Z4ftcsiiifPf_param_0];
	ld.param.u32 	%r8, [_Z4ftcsiiifPf_param_1];
	ld.param.u32 	%r9, [_Z4ftcsiiifPf_param_2];
	ld.param.f32 	%f2, [_Z4ftcsiiifPf_param_3];
	ld.param.u64 	%rd2, [_Z4ftcsiiifPf_param_4];
	mov.u32 	%r10, %ctaid.x;
	mov.u32 	%r1, %ntid.x;
	mov.u32 	%r11, %tid.x;
	mad.lo.s32 	%r14, %r10, %r1, %r11;
	setp.ge.s32 	%p1, %r14, %r7;
	@%p1 bra 	$L__BB0_5;
	add.f32 	%f3, %f2, %f2;
	mov.f32 	%f4, 0f3F800000;
	sub.f32 	%f1, %f4, %f3;
	sub.s32 	%r12, %r9, %r8;
	add.s32 	%r3, %r12, 3;
	mov.u32 	%r13, %nctaid.x;
	mul.lo.s32 	%r4, %r1, %r13;
	cvta.to.global.u64 	%rd1, %rd2;
	mul.wide.s32 	%rd5, %r3, 4;
$L__BB0_2:
	setp.lt.s32 	%p2, %r14, %r8;
	setp.gt.s32 	%p3, %r14, %r9;
	or.pred  	%p4, %p2, %p3;
	@%p4 bra 	$L__BB0_4;
	mul.wide.s32 	%rd3, %r14, 4;
	add.s64 	%rd4, %rd1, %rd3;
	ld.global.f32 	%f5, [%rd4+-4];
	ld.global.f32 	%f6, [%rd4];
	mul.f32 	%f7, %f1, %f6;
	fma.rn.f32 	%f8, %f2, %f5, %f7;
	ld.global.f32 	%f9, [%rd4+4];
	fma.rn.f32 	%f10, %f2, %f9, %f8;
	add.s64 	%rd6, %rd4, %rd5;
	st.global.f32 	[%rd6], %f10;
$L__BB0_4:
	add.s32 	%r14, %r14, %r4;
	setp.lt.s32 	%p5, %r14, %r7;
	@%p5 bra 	$L__BB0_2;
$L__BB0_5:
	ret;

}


// ===== COMPILED SASS (sm_100) =====

	.target	sm_100

	.elftype	@"ET_EXEC"


//--------------------- .note.nv.tkinfo           --------------------------
	.section	.note.nv.tkinfo,"",@"SHT_NOTE"
	.sectionflags	@"SHF_NOTE_NV_TKINFO"
	.tkinfo
        /*0018*/ 	.word	0x00000002
        /*0030*/ 	.string	""
        /*0030*/ 	.string	"ptxas"
        /*0030*/ 	.string	"Cuda compilation tools, release 13.0, V13.0.88"
        /*0030*/ 	.string	"Build cuda_13.0.r13.0/compiler.36424714_0"
        /*0030*/ 	.string	"-arch sm_100 -m 64 "



//--------------------- .note.nv.cuinfo           --------------------------
	.section	.note.nv.cuinfo,"",@"SHT_NOTE"
	.sectionflags	@"SHF_NOTE_NV_CUINFO"
        /*0018*/ 	.short	0x0002
        /*001a*/ 	.short	0x0064
        /*001c*/ 	.short	0x0082
	.zero		2


//--------------------- .nv.info                  --------------------------
	.section	.nv.info,"",@"SHT_CUDA_INFO"
	.align	4


	//----- nvinfo : EIATTR_REGCOUNT
	.align		4
        /*0000*/ 	.byte	0x04, 0x2f
        /*0002*/ 	.short	(.L_1 - .L_0)
	.align		4
.L_0:
        /*0004*/ 	.word	index@(_Z4ftcsiiifPf)
        /*0008*/ 	.word	0x00000010


	//----- nvinfo : EIATTR_FRAME_SIZE
	.align		4
.L_1:
        /*000c*/ 	.byte	0x04, 0x11
        /*000e*/ 	.short	(.L_3 - .L_2)
	.align		4
.L_2:
        /*0010*/ 	.word	index@(_Z4ftcsiiifPf)
        /*0014*/ 	.word	0x00000000


	//----- nvinfo : EIATTR_MIN_STACK_SIZE
	.align		4
.L_3:
        /*0018*/ 	.byte	0x04, 0x12
        /*001a*/ 	.short	(.L_5 - .L_4)
	.align		4
.L_4:
        /*001c*/ 	.word	index@(_Z4ftcsiiifPf)
        /*0020*/ 	.word	0x00000000
.L_5:


//--------------------- .nv.compat                --------------------------
	.section	.nv.compat,"",@"SHT_CUDA_COMPAT_INFO"
	.align	4
        /*0000*/ 	.byte	0x02, 0x09, 0x00, 0x00, 0x02, 0x02, 0x01, 0x00, 0x02, 0x05, 0x05, 0x00, 0x03, 0x07, 0x01, 0x01
        /*0010*/ 	.byte	0x02, 0x03, 0x00, 0x00, 0x02, 0x06, 0x01, 0x00, 0x04, 0x0b, 0x08, 0x00, 0x09, 0x00, 0x00, 0x00
        /*0020*/ 	.byte	0x00, 0x00, 0x00, 0x00


//--------------------- .nv.info._Z4ftcsiiifPf    --------------------------
	.section	.nv.info._Z4ftcsiiifPf,"",@"SHT_CUDA_INFO"
	.sectionflags	@""
	.align	4


	//----- nvinfo : EIATTR_CUDA_API_VERSION
	.align		4
        /*0000*/ 	.byte	0x04, 0x37
        /*0002*/ 	.short	(.L_7 - .L_6)
.L_6:
        /*0004*/ 	.word	0x00000082


	//----- nvinfo : EIATTR_KPARAM_INFO
	.align		4
.L_7:
        /*0008*/ 	.byte	0x04, 0x17
        /*000a*/ 	.short	(.L_9 - .L_8)
.L_8:
        /*000c*/ 	.word	0x00000000
        /*0010*/ 	.short	0x0004
        /*0012*/ 	.short	0x0010
        /*0014*/ 	.byte	0x00, 0xf5, 0x21, 0x00


	//----- nvinfo : EIATTR_KPARAM_INFO
	.align		4
.L_9:
        /*0018*/ 	.byte	0x04, 0x17
        /*001a*/ 	.short	(.L_11 - .L_10)
.L_10:
        /*001c*/ 	.word	0x00000000
        /*0020*/ 	.short	0x0003
        /*0022*/ 	.short	0x000c
        /*0024*/ 	.byte	0x00, 0xf0, 0x11, 0x00


	//----- nvinfo : EIATTR_KPARAM_INFO
	.align		4
.L_11:
        /*0028*/ 	.byte	0x04, 0x17
        /*002a*/ 	.short	(.L_13 - .L_12)
.L_12:
        /*002c*/ 	.word	0x00000000
        /*0030*/ 	.short	0x0002
        /*0032*/ 	.short	0x0008
        /*0034*/ 	.byte	0x00, 0xf0, 0x11, 0x00


	//----- nvinfo : EIATTR_KPARAM_INFO
	.align		4
.L_13:
        /*0038*/ 	.byte	0x04, 0x17
        /*003a*/ 	.short	(.L_15 - .L_14)
.L_14:
        /*003c*/ 	.word	0x00000000
        /*0040*/ 	.short	0x0001
        /*0042*/ 	.short	0x0004
        /*0044*/ 	.byte	0x00, 0xf0, 0x11, 0x00


	//----- nvinfo : EIATTR_KPARAM_INFO
	.align		4
.L_15:
        /*0048*/ 	.byte	0x04, 0x17
        /*004a*/ 	.short	(.L_17 - .L_16)
.L_16:
        /*004c*/ 	.word	0x00000000
        /*0050*/ 	.short	0x0000
        /*0052*/ 	.short	0x0000
        /*0054*/ 	.byte	0x00, 0xf0, 0x11, 0x00


	//----- nvinfo : EIATTR_SPARSE_MMA_MASK
	.align		4
.L_17:
        /*0058*/ 	.byte	0x03, 0x50
        /*005a*/ 	.short	0x0000


	//----- nvinfo : EIATTR_MAXREG_COUNT
	.align		4
        /*005c*/ 	.byte	0x03, 0x1b
        /*005e*/ 	.short	0x00ff


	//----- nvinfo : EIATTR_MERCURY_ISA_VERSION
	.align		4
        /*0060*/ 	.byte	0x03, 0x5f
        /*0062*/ 	.short	0x0101


	//----- nvinfo : EIATTR_VRC_CTA_INIT_COUNT
	.align		4
        /*0064*/ 	.byte	0x02, 0x4a
	.zero		1
	.zero		1


	//----- nvinfo : EIATTR_EXIT_INSTR_OFFSETS
	.align		4
        /*0068*/ 	.byte	0x04, 0x1c
        /*006a*/ 	.short	(.L_19 - .L_18)


	//   ....[0]....
.L_18:
        /*006c*/ 	.word	0x00000070


	//   ....[1]....
        /*0070*/ 	.word	0x00000260


	//----- nvinfo : EIATTR_CRS_STACK_SIZE
	.align		4
.L_19:
        /*0074*/ 	.byte	0x04, 0x1e
        /*0076*/ 	.short	(.L_21 - .L_20)
.L_20:
        /*0078*/ 	.word	0x00000000


	//----- nvinfo : EIATTR_CBANK_PARAM_SIZE
	.align		4
.L_21:
        /*007c*/ 	.byte	0x03, 0x19
        /*007e*/ 	.short	0x0018


	//----- nvinfo : EIATTR_PARAM_CBANK
	.align		4
        /*0080*/ 	.byte	0x04, 0x0a
        /*0082*/ 	.short	(.L_23 - .L_22)
	.align		4
.L_22:
        /*0084*/ 	.word	index@(.nv.constant0._Z4ftcsiiifPf)
        /*0088*/ 	.short	0x0380
        /*008a*/ 	.short	0x0018


	//----- nvinfo : EIATTR_SW_WAR
	.align		4
.L_23:
        /*008c*/ 	.byte	0x04, 0x36
        /*008e*/ 	.short	(.L_25 - .L_24)
.L_24:
        /*0090*/ 	.word	0x00000008
.L_25:


//--------------------- .nv.callgraph             --------------------------
	.section	.nv.callgraph,"",@"SHT_CUDA_CALLGRAPH"
	.align	4
	.sectionentsize	8
	.align		4
        /*0000*/ 	.word	0x00000000
	.align		4
        /*0004*/ 	.word	0xffffffff
	.align		4
        /*0008*/ 	.word	0x00000000
	.align		4
        /*000c*/ 	.word	0xfffffffe
	.align		4
        /*0010*/ 	.word	0x00000000
	.align		4
        /*0014*/ 	.word	0xfffffffd
	.align		4
        /*0018*/ 	.word	0x00000000
	.align		4
        /*001c*/ 	.word	0xfffffffc


//--------------------- .text._Z4ftcsiiifPf       --------------------------
	.section	.text._Z4ftcsiiifPf,"ax",@progbits
	.align	128
        .global         _Z4ftcsiiifPf
        .type           _Z4ftcsiiifPf,@function
        .size           _Z4ftcsiiifPf,(.L_x_4 - _Z4ftcsiiifPf)
        .other          _Z4ftcsiiifPf,@"STO_CUDA_ENTRY STV_DEFAULT"
_Z4ftcsiiifPf:
.text._Z4ftcsiiifPf:
[----:B------:R-:W-:Y:S01]  /*0000*/  LDC R1, c[0x0][0x37c] ;  /* 0x0000df00ff017b82 */ /* 0x000fe20000000800 */
[----:B------:R-:W0:Y:S07]  /*0010*/  S2R R0, SR_TID.X ;  /* 0x0000000000007919 */ /* 0x000e2e0000002100 */
[----:B------:R-:W0:Y:S01]  /*0020*/  S2UR UR4, SR_CTAID.X ;  /* 0x00000000000479c3 */ /* 0x000e220000002500 */
[----:B------:R-:W1:Y:S07]  /*0030*/  LDCU UR5, c[0x0][0x380] ;  /* 0x00007000ff0577ac */ /* 0x000e6e0008000800 */
[----:B------:R-:W0:Y:S02]  /*0040*/  LDC R11, c[0x0][0x360] ;  /* 0x0000d800ff0b7b82 */ /* 0x000e240000000800 */
[----:B0-----:R-:W-:-:S05]  /*0050*/  IMAD R0, R11, UR4, R0 ;  /* 0x000000040b007c24 */ /* 0x001fca000f8e0200 */
[----:B-1----:R-:W-:-:S13]  /*0060*/  ISETP.GE.AND P0, PT, R0, UR5, PT ;  /* 0x0000000500007c0c */ /* 0x002fda000bf06270 */
[----:B------:R-:W-:Y:S05]  /*0070*/  @P0 EXIT ;  /* 0x000000000000094d */ /* 0x000fea0003800000 */
[----:B------:R-:W0:Y:S01]  /*0080*/  LDC.64 R6, c[0x0][0x388] ;  /* 0x0000e200ff067b82 */ /* 0x000e220000000a00 */
[----:B------:R-:W1:Y:S01]  /*0090*/  LDCU UR4, c[0x0][0x370] ;  /* 0x00006e00ff0477ac */ /* 0x000e620008000800 */
[----:B------:R-:W2:Y:S06]  /*00a0*/  LDCU.64 UR6, c[0x0][0x358] ;  /* 0x00006b00ff0677ac */ /* 0x000eac0008000a00 */
[----:B------:R-:W3:Y:S01]  /*00b0*/  LDC R9, c[0x0][0x384] ;  /* 0x0000e100ff097b82 */ /* 0x000ee20000000800 */
[----:B------:R-:W4:Y:S01]  /*00c0*/  LDCU UR8, c[0x0][0x384] ;  /* 0x00007080ff0877ac */ /* 0x000f220008000800 */
[----:B------:R-:W0:Y:S06]  /*00d0*/  LDCU UR10, c[0x0][0x380] ;  /* 0x00007000ff0a77ac */ /* 0x000e2c0008000800 */
[----:B------:R-:W2:Y:S01]  /*00e0*/  LDC.64 R2, c[0x0][0x390] ;  /* 0x0000e400ff027b82 */ /* 0x000ea20000000a00 */
[----:B------:R-:W0:Y:S01]  /*00f0*/  LDCU UR5, c[0x0][0x388] ;  /* 0x00007100ff0577ac */ /* 0x000e220008000800 */
[----:B-1----:R-:W-:Y:S01]  /*0100*/  IMAD R11, R11, UR4, RZ ;  /* 0x000000040b0b7c24 */ /* 0x002fe2000f8e02ff */
[----:B------:R-:W1:Y:S01]  /*0110*/  LDCU UR9, c[0x0][0x38c] ;  /* 0x00007180ff0977ac */ /* 0x000e620008000800 */
[----:B0-----:R-:W-:-:S04]  /*0120*/  FADD R4, R7, R7 ;  /* 0x0000000707047221 */ /* 0x001fc80000000000 */
[----:B------:R-:W-:Y:S01]  /*0130*/  FADD R8, -R4, 1 ;  /* 0x3f80000004087421 */ /* 0x000fe20000000100 */
[----:B-1-34-:R-:W-:-:S07]  /*0140*/  IADD3 R9, PT, PT, R6, 0x3, -R9 ;  /* 0x0000000306097810 */ /* 0x01afce0007ffe809 */
.L_x_2:
[C---:B------:R-:W-:Y:S01]  /*0150*/  ISETP.GT.AND P0, PT, R0.reuse, UR5, PT ;  /* 0x0000000500007c0c */ /* 0x040fe2000bf04270 */
[----:B------:R-:W-:Y:S03]  /*0160*/  BSSY.RECONVERGENT B0, `(.L_x_0) ;  /* 0x000000c000007945 */ /* 0x000fe60003800200 */
[----:B------:R-:W-:-:S13]  /*0170*/  ISETP.LT.OR P0, PT, R0, UR8, P0 ;  /* 0x0000000800007c0c */ /* 0x000fda0008701670 */
[----:B0-----:R-:W-:Y:S05]  /*0180*/  @P0 BRA `(.L_x_1) ;  /* 0x0000000000240947 */ /* 0x001fea0003800000 */
[----:B--2---:R-:W-:-:S05]  /*0190*/  IMAD.WIDE R4, R0, 0x4, R2 ;  /* 0x0000000400047825 */ /* 0x004fca00078e0202 */
[----:B------:R-:W2:Y:S04]  /*01a0*/  LDG.E R7, desc[UR6][R4.64] ;  /* 0x0000000604077981 */ /* 0x000ea8000c1e1900 */
[----:B------:R-:W3:Y:S04]  /*01b0*/  LDG.E R6, desc[UR6][R4.64+-0x4] ;  /* 0xfffffc0604067981 */ /* 0x000ee8000c1e1900 */
[----:B------:R-:W4:Y:S01]  /*01c0*/  LDG.E R13, desc[UR6][R4.64+0x4] ;  /* 0x00000406040d7981 */ /* 0x000f22000c1e1900 */
[----:B--2---:R-:W-:-:S04]  /*01d0*/  FMUL R7, R8, R7 ;  /* 0x0000000708077220 */ /* 0x004fc80000400000 */
[----:B---3--:R-:W-:Y:S01]  /*01e0*/  FFMA R10, R6, UR9, R7 ;  /* 0x00000009060a7c23 */ /* 0x008fe20008000007 */
[----:B------:R-:W-:-:S04]  /*01f0*/  IMAD.WIDE R6, R9, 0x4, R4 ;  /* 0x0000000409067825 */ /* 0x000fc800078e0204 */
[----:B----4-:R-:W-:-:S05]  /*0200*/  FFMA R13, R13, UR9, R10 ;  /* 0x000000090d0d7c23 */ /* 0x010fca000800000a */
[----:B------:R0:W-:Y:S02]  /*0210*/  STG.E desc[UR6][R6.64], R13 ;  /* 0x0000000d06007986 */ /* 0x0001e4000c101906 */
.L_x_1:
[----:B--2---:R-:W-:Y:S05]  /*0220*/  BSYNC.RECONVERGENT B0 ;  /* 0x0000000000007941 */ /* 0x004fea0003800200 */
.L_x_0:
[----:B------:R-:W-:-:S04]  /*0230*/  IADD3 R0, PT, PT, R11, R0, RZ ;  /* 0x000000000b007210 */ /* 0x000fc80007ffe0ff */
[----:B------:R-:W-:-:S13]  /*0240*/  ISETP.GE.AND P0, PT, R0, UR10, PT ;  /* 0x0000000a00007c0c */ /* 0x000fda000bf06270 */
[----:B------:R-:W-:Y:S05]  /*0250*/  @!P0 BRA `(.L_x_2) ;  /* 0xfffffffc00bc8947 */ /* 0x000fea000383ffff */
[----:B------:R-:W-:Y:S05]  /*0260*/  EXIT ;  /* 0x000000000000794d */ /* 0x000fea0003800000 */
.L_x_3:
[----:B------:R-:W-:-:S00]  /*0270*/  BRA `(.L_x_3) ;  /* 0xfffffffc00fc7947 */ /* 0x000fc0000383ffff */
[----:B------:R-:W-:-:S00]  /*0280*/  NOP ;  /* 0x0000000000007918 */ /* 0x000fc00000000000 */
[----:B------:R-:W-:-:S00]  /*0290*/  NOP ;  /* 0x0000000000007918 */ /* 0x000fc00000000000 */
[----:B------:R-:W-:-:S00]  /*02a0*/  NOP ;  /* 0x0000000000007918 */ /* 0x000fc00000000000 */
[----:B------:R-:W-:-:S00]  /*02b0*/  NOP ;  /* 0x0000000000007918 */ /* 0x000fc00000000000 */
[----:B------:R-:W-:-:S00]  /*02c0*/  NOP ;  /* 0x0000000000007918 */ /* 0x000fc00000000000 */
[----:B------:R-:W-:-:S00]  /*02d0*/  NOP ;  /* 0x0000000000007918 */ /* 0x000fc00000000000 */
[----:B------:R-:W-:-:S00]  /*02e0*/  NOP ;  /* 0x0000000000007918 */ /* 0x000fc00000000000 */
[----:B------:R-:W-:-:S00]  /*02f0*/  NOP ;  /* 0x0000000000007918 */ /* 0x000fc00000000000 */
.L_x_4:


//--------------------- .nv.shared.reserved.0     --------------------------
	.section	.nv.shared.reserved.0,"aw",@nobits
	.weak		__nv_reservedSMEM_offset_0_alias
	.size		__nv_reservedSMEM_offset_0_alias, 0, 64
	.other		__nv_reservedSMEM_offset_0_alias,@"STO_CUDA_RESERVED_SHARED STV_DEFAULT"
__nv_reservedSMEM_offset_0_alias:
	.zero		0
	.zero		64


//--------------------- .nv.constant0._Z4ftcsiiifPf --------------------------
	.section	.nv.constant0._Z4ftcsiiifPf,"a",@progbits
	.sectionflags	@""
	.align	4
.nv.constant0._Z4ftcsiiifPf:
	.zero		920


//--------------------- SYMBOLS --------------------------

	.type		.nv.reservedSmem.offset0,@object
	.size		.nv.reservedSmem.offset0,0x4
